//
// Generated by NVIDIA NVVM Compiler
//
// Compiler Build ID: CL-36424714
// Cuda compilation tools, release 13.0, V13.0.88
// Based on NVVM 20.0.0
//

.version 9.0
.target sm_100
.address_size 64

	// .globl	_ZN3cub18CUB_300001_SM_10006detail11EmptyKernelIvEEvv
.global .align 1 .b8 _ZN41_INTERNAL_ca6fbaa7_4_k_cu_ff0ba25c_1241754cuda3std3__45__cpo5beginE[1];
.global .align 1 .b8 _ZN41_INTERNAL_ca6fbaa7_4_k_cu_ff0ba25c_1241754cuda3std3__45__cpo3endE[1];
.global .align 1 .b8 _ZN41_INTERNAL_ca6fbaa7_4_k_cu_ff0ba25c_1241754cuda3std3__45__cpo6cbeginE[1];
.global .align 1 .b8 _ZN41_INTERNAL_ca6fbaa7_4_k_cu_ff0ba25c_1241754cuda3std3__45__cpo4cendE[1];
.global .align 1 .b8 _ZN41_INTERNAL_ca6fbaa7_4_k_cu_ff0ba25c_1241754cuda3std3__45__cpo6rbeginE[1];
.global .align 1 .b8 _ZN41_INTERNAL_ca6fbaa7_4_k_cu_ff0ba25c_1241754cuda3std3__45__cpo4rendE[1];
.global .align 1 .b8 _ZN41_INTERNAL_ca6fbaa7_4_k_cu_ff0ba25c_1241754cuda3std3__45__cpo7crbeginE[1];
.global .align 1 .b8 _ZN41_INTERNAL_ca6fbaa7_4_k_cu_ff0ba25c_1241754cuda3std3__45__cpo5crendE[1];
.global .align 1 .b8 _ZN41_INTERNAL_ca6fbaa7_4_k_cu_ff0ba25c_1241754cuda3std3__443_GLOBAL__N__ca6fbaa7_4_k_cu_ff0ba25c_1241756ignoreE[1];
.global .align 1 .b8 _ZN41_INTERNAL_ca6fbaa7_4_k_cu_ff0ba25c_1241754cuda3std3__419piecewise_constructE[1];
.global .align 1 .b8 _ZN41_INTERNAL_ca6fbaa7_4_k_cu_ff0ba25c_1241754cuda3std3__48in_placeE[1];
.global .align 1 .b8 _ZN41_INTERNAL_ca6fbaa7_4_k_cu_ff0ba25c_1241754cuda3std3__420unreachable_sentinelE[1];
.global .align 1 .b8 _ZN41_INTERNAL_ca6fbaa7_4_k_cu_ff0ba25c_1241754cuda3std3__47nulloptE[1];
.global .align 1 .b8 _ZN41_INTERNAL_ca6fbaa7_4_k_cu_ff0ba25c_1241754cuda3std3__48unexpectE[1];
.global .align 1 .b8 _ZN41_INTERNAL_ca6fbaa7_4_k_cu_ff0ba25c_1241754cuda3std6ranges3__45__cpo4swapE[1];
.global .align 1 .b8 _ZN41_INTERNAL_ca6fbaa7_4_k_cu_ff0ba25c_1241754cuda3std6ranges3__45__cpo9iter_moveE[1];
.global .align 1 .b8 _ZN41_INTERNAL_ca6fbaa7_4_k_cu_ff0ba25c_1241754cuda3std6ranges3__45__cpo5beginE[1];
.global .align 1 .b8 _ZN41_INTERNAL_ca6fbaa7_4_k_cu_ff0ba25c_1241754cuda3std6ranges3__45__cpo3endE[1];
.global .align 1 .b8 _ZN41_INTERNAL_ca6fbaa7_4_k_cu_ff0ba25c_1241754cuda3std6ranges3__45__cpo6cbeginE[1];
.global .align 1 .b8 _ZN41_INTERNAL_ca6fbaa7_4_k_cu_ff0ba25c_1241754cuda3std6ranges3__45__cpo4cendE[1];
.global .align 1 .b8 _ZN41_INTERNAL_ca6fbaa7_4_k_cu_ff0ba25c_1241754cuda3std6ranges3__45__cpo7advanceE[1];
.global .align 1 .b8 _ZN41_INTERNAL_ca6fbaa7_4_k_cu_ff0ba25c_1241754cuda3std6ranges3__45__cpo9iter_swapE[1];
.global .align 1 .b8 _ZN41_INTERNAL_ca6fbaa7_4_k_cu_ff0ba25c_1241754cuda3std6ranges3__45__cpo4nextE[1];
.global .align 1 .b8 _ZN41_INTERNAL_ca6fbaa7_4_k_cu_ff0ba25c_1241754cuda3std6ranges3__45__cpo4prevE[1];
.global .align 1 .b8 _ZN41_INTERNAL_ca6fbaa7_4_k_cu_ff0ba25c_1241754cuda3std6ranges3__45__cpo4dataE[1];
.global .align 1 .b8 _ZN41_INTERNAL_ca6fbaa7_4_k_cu_ff0ba25c_1241754cuda3std6ranges3__45__cpo5cdataE[1];
.global .align 1 .b8 _ZN41_INTERNAL_ca6fbaa7_4_k_cu_ff0ba25c_1241754cuda3std6ranges3__45__cpo4sizeE[1];
.global .align 1 .b8 _ZN41_INTERNAL_ca6fbaa7_4_k_cu_ff0ba25c_1241754cuda3std6ranges3__45__cpo5ssizeE[1];
.global .align 1 .b8 _ZN41_INTERNAL_ca6fbaa7_4_k_cu_ff0ba25c_1241754cuda3std6ranges3__45__cpo8distanceE[1];
.global .align 1 .b8 _ZN41_INTERNAL_ca6fbaa7_4_k_cu_ff0ba25c_1241756thrust24THRUST_300001_SM_1000_NS8cuda_cub3parE[1];
.global .align 1 .b8 _ZN41_INTERNAL_ca6fbaa7_4_k_cu_ff0ba25c_1241756thrust24THRUST_300001_SM_1000_NS8cuda_cub10par_nosyncE[1];
.global .align 1 .b8 _ZN41_INTERNAL_ca6fbaa7_4_k_cu_ff0ba25c_1241756thrust24THRUST_300001_SM_1000_NS6system6detail10sequential3seqE[1];
.global .align 1 .b8 _ZN41_INTERNAL_ca6fbaa7_4_k_cu_ff0ba25c_1241756thrust24THRUST_300001_SM_1000_NS6system3cpp3parE[1];
.global .align 1 .b8 _ZN41_INTERNAL_ca6fbaa7_4_k_cu_ff0ba25c_1241756thrust24THRUST_300001_SM_1000_NS12placeholders2_1E[1];
.global .align 1 .b8 _ZN41_INTERNAL_ca6fbaa7_4_k_cu_ff0ba25c_1241756thrust24THRUST_300001_SM_1000_NS12placeholders2_2E[1];
.global .align 1 .b8 _ZN41_INTERNAL_ca6fbaa7_4_k_cu_ff0ba25c_1241756thrust24THRUST_300001_SM_1000_NS12placeholders2_3E[1];
.global .align 1 .b8 _ZN41_INTERNAL_ca6fbaa7_4_k_cu_ff0ba25c_1241756thrust24THRUST_300001_SM_1000_NS12placeholders2_4E[1];
.global .align 1 .b8 _ZN41_INTERNAL_ca6fbaa7_4_k_cu_ff0ba25c_1241756thrust24THRUST_300001_SM_1000_NS12placeholders2_5E[1];
.global .align 1 .b8 _ZN41_INTERNAL_ca6fbaa7_4_k_cu_ff0ba25c_1241756thrust24THRUST_300001_SM_1000_NS12placeholders2_6E[1];
.global .align 1 .b8 _ZN41_INTERNAL_ca6fbaa7_4_k_cu_ff0ba25c_1241756thrust24THRUST_300001_SM_1000_NS12placeholders2_7E[1];
.global .align 1 .b8 _ZN41_INTERNAL_ca6fbaa7_4_k_cu_ff0ba25c_1241756thrust24THRUST_300001_SM_1000_NS12placeholders2_8E[1];
.global .align 1 .b8 _ZN41_INTERNAL_ca6fbaa7_4_k_cu_ff0ba25c_1241756thrust24THRUST_300001_SM_1000_NS12placeholders2_9E[1];
.global .align 1 .b8 _ZN41_INTERNAL_ca6fbaa7_4_k_cu_ff0ba25c_1241756thrust24THRUST_300001_SM_1000_NS12placeholders3_10E[1];
.global .align 1 .b8 _ZN41_INTERNAL_ca6fbaa7_4_k_cu_ff0ba25c_1241756thrust24THRUST_300001_SM_1000_NS3seqE[1];
.global .align 1 .b8 _ZN41_INTERNAL_ca6fbaa7_4_k_cu_ff0ba25c_1241756thrust24THRUST_300001_SM_1000_NS6deviceE[1];

.visible .entry _ZN3cub18CUB_300001_SM_10006detail11EmptyKernelIvEEvv()
{


	ret;

}


// ===== COMPILED SASS (sm_100) =====

	.target	sm_100

	.elftype	@"ET_EXEC"


//--------------------- .note.nv.tkinfo           --------------------------
	.section	.note.nv.tkinfo,"",@"SHT_NOTE"
	.sectionflags	@"SHF_NOTE_NV_TKINFO"
	.tkinfo
        /*0018*/ 	.word	0x00000002
        /*0030*/ 	.string	""
        /*0030*/ 	.string	"ptxas"
        /*0030*/ 	.string	"Cuda compilation tools, release 13.0, V13.0.88"
        /*0030*/ 	.string	"Build cuda_13.0.r13.0/compiler.36424714_0"
        /*0030*/ 	.string	"-arch sm_100 -m 64 "



//--------------------- .note.nv.cuinfo           --------------------------
	.section	.note.nv.cuinfo,"",@"SHT_NOTE"
	.sectionflags	@"SHF_NOTE_NV_CUINFO"
        /*0018*/ 	.short	0x0002
        /*001a*/ 	.short	0x0064
        /*001c*/ 	.short	0x0082
	.zero		2


//--------------------- .nv.info                  --------------------------
	.section	.nv.info,"",@"SHT_CUDA_INFO"
	.align	4


	//----- nvinfo : EIATTR_REGCOUNT
	.align		4
        /*0000*/ 	.byte	0x04, 0x2f
        /*0002*/ 	.short	(.L_46 - .L_45)
	.align		4
.L_45:
        /*0004*/ 	.word	index@(_ZN3cub18CUB_300001_SM_10006detail11EmptyKernelIvEEvv)
        /*0008*/ 	.word	0x00000004


	//----- nvinfo : EIATTR_FRAME_SIZE
	.align		4
.L_46:
        /*000c*/ 	.byte	0x04, 0x11
        /*000e*/ 	.short	(.L_48 - .L_47)
	.align		4
.L_47:
        /*0010*/ 	.word	index@(_ZN3cub18CUB_300001_SM_10006detail11EmptyKernelIvEEvv)
        /*0014*/ 	.word	0x00000000


	//----- nvinfo : EIATTR_MIN_STACK_SIZE
	.align		4
.L_48:
        /*0018*/ 	.byte	0x04, 0x12
        /*001a*/ 	.short	(.L_50 - .L_49)
	.align		4
.L_49:
        /*001c*/ 	.word	index@(_ZN3cub18CUB_300001_SM_10006detail11EmptyKernelIvEEvv)
        /*0020*/ 	.word	0x00000000
.L_50:


//--------------------- .nv.compat                --------------------------
	.section	.nv.compat,"",@"SHT_CUDA_COMPAT_INFO"
	.align	4
        /*0000*/ 	.byte	0x02, 0x09, 0x00, 0x00, 0x02, 0x02, 0x01, 0x00, 0x02, 0x05, 0x05, 0x00, 0x03, 0x07, 0x01, 0x01
        /*0010*/ 	.byte	0x02, 0x03, 0x00, 0x00, 0x02, 0x06, 0x01, 0x00, 0x04, 0x0b, 0x08, 0x00, 0x09, 0x00, 0x00, 0x00
        /*0020*/ 	.byte	0x00, 0x00, 0x00, 0x00


//--------------------- .nv.info._ZN3cub18CUB_300001_SM_10006detail11EmptyKernelIvEEvv --------------------------
	.section	.nv.info._ZN3cub18CUB_300001_SM_10006detail11EmptyKernelIvEEvv,"",@"SHT_CUDA_INFO"
	.sectionflags	@""
	.align	4


	//----- nvinfo : EIATTR_CUDA_API_VERSION
	.align		4
        /*0000*/ 	.byte	0x04, 0x37
        /*0002*/ 	.short	(.L_52 - .L_51)
.L_51:
        /*0004*/ 	.word	0x00000082


	//----- nvinfo : EIATTR_SPARSE_MMA_MASK
	.align		4
.L_52:
        /*0008*/ 	.byte	0x03, 0x50
        /*000a*/ 	.short	0x0000


	//----- nvinfo : EIATTR_MAXREG_COUNT
	.align		4
        /*000c*/ 	.byte	0x03, 0x1b
        /*000e*/ 	.short	0x00ff


	//----- nvinfo : EIATTR_MERCURY_ISA_VERSION
	.align		4
        /*0010*/ 	.byte	0x03, 0x5f
        /*0012*/ 	.short	0x0101


	//----- nvinfo : EIATTR_VRC_CTA_INIT_COUNT
	.align		4
        /*0014*/ 	.byte	0x02, 0x4a
	.zero		1
	.zero		1


	//----- nvinfo : EIATTR_EXIT_INSTR_OFFSETS
	.align		4
        /*0018*/ 	.byte	0x04, 0x1c
        /*001a*/ 	.short	(.L_54 - .L_53)


	//   ....[0]....
.L_53:
        /*001c*/ 	.word	0x00000010


	//----- nvinfo : EIATTR_SW_WAR
	.align		4
.L_54:
        /*0020*/ 	.byte	0x04, 0x36
        /*0022*/ 	.short	(.L_56 - .L_55)
.L_55:
        /*0024*/ 	.word	0x00000008
.L_56:


//--------------------- .nv.callgraph             --------------------------
	.section	.nv.callgraph,"",@"SHT_CUDA_CALLGRAPH"
	.align	4
	.sectionentsize	8
	.align		4
        /*0000*/ 	.word	0x00000000
	.align		4
        /*0004*/ 	.word	0xffffffff
	.align		4
        /*0008*/ 	.word	0x00000000
	.align		4
        /*000c*/ 	.word	0xfffffffe
	.align		4
        /*0010*/ 	.word	0x00000000
	.align		4
        /*0014*/ 	.word	0xfffffffd
	.align		4
        /*0018*/ 	.word	0x00000000
	.align		4
        /*001c*/ 	.word	0xfffffffc


//--------------------- .nv.constant4             --------------------------
	.section	.nv.constant4,"a",@progbits
	.align	8
	.align		8
.nv.constant4:
        /*0000*/ 	.dword	_ZN41_INTERNAL_ca6fbaa7_4_k_cu_ff0ba25c_1245554cuda3std3__45__cpo5beginE
	.align		8
        /*0008*/ 	.dword	_ZN41_INTERNAL_ca6fbaa7_4_k_cu_ff0ba25c_1245554cuda3std3__45__cpo3endE
	.align		8
        /*0010*/ 	.dword	_ZN41_INTERNAL_ca6fbaa7_4_k_cu_ff0ba25c_1245554cuda3std3__45__cpo6cbeginE
	.align		8
        /*0018*/ 	.dword	_ZN41_INTERNAL_ca6fbaa7_4_k_cu_ff0ba25c_1245554cuda3std3__45__cpo4cendE
	.align		8
        /*0020*/ 	.dword	_ZN41_INTERNAL_ca6fbaa7_4_k_cu_ff0ba25c_1245554cuda3std3__45__cpo6rbeginE
	.align		8
        /*0028*/ 	.dword	_ZN41_INTERNAL_ca6fbaa7_4_k_cu_ff0ba25c_1245554cuda3std3__45__cpo4rendE
	.align		8
        /*0030*/ 	.dword	_ZN41_INTERNAL_ca6fbaa7_4_k_cu_ff0ba25c_1245554cuda3std3__45__cpo7crbeginE
	.align		8
        /*0038*/ 	.dword	_ZN41_INTERNAL_ca6fbaa7_4_k_cu_ff0ba25c_1245554cuda3std3__45__cpo5crendE
	.align		8
        /*0040*/ 	.dword	_ZN41_INTERNAL_ca6fbaa7_4_k_cu_ff0ba25c_1245554cuda3std3__443_GLOBAL__N__ca6fbaa7_4_k_cu_ff0ba25c_1245556ignoreE
	.align		8
        /*0048*/ 	.dword	_ZN41_INTERNAL_ca6fbaa7_4_k_cu_ff0ba25c_1245554cuda3std3__419piecewise_constructE
	.align		8
        /*0050*/ 	.dword	_ZN41_INTERNAL_ca6fbaa7_4_k_cu_ff0ba25c_1245554cuda3std3__48in_placeE
	.align		8
        /*0058*/ 	.dword	_ZN41_INTERNAL_ca6fbaa7_4_k_cu_ff0ba25c_1245554cuda3std3__420unreachable_sentinelE
	.align		8
        /*0060*/ 	.dword	_ZN41_INTERNAL_ca6fbaa7_4_k_cu_ff0ba25c_1245554cuda3std3__47nulloptE
	.align		8
        /*0068*/ 	.dword	_ZN41_INTERNAL_ca6fbaa7_4_k_cu_ff0ba25c_1245554cuda3std3__48unexpectE
	.align		8
        /*0070*/ 	.dword	_ZN41_INTERNAL_ca6fbaa7_4_k_cu_ff0ba25c_1245554cuda3std6ranges3__45__cpo4swapE
	.align		8
        /*0078*/ 	.dword	_ZN41_INTERNAL_ca6fbaa7_4_k_cu_ff0ba25c_1245554cuda3std6ranges3__45__cpo9iter_moveE
	.align		8
        /*0080*/ 	.dword	_ZN41_INTERNAL_ca6fbaa7_4_k_cu_ff0ba25c_1245554cuda3std6ranges3__45__cpo5beginE
	.align		8
        /*0088*/ 	.dword	_ZN41_INTERNAL_ca6fbaa7_4_k_cu_ff0ba25c_1245554cuda3std6ranges3__45__cpo3endE
	.align		8
        /*0090*/ 	.dword	_ZN41_INTERNAL_ca6fbaa7_4_k_cu_ff0ba25c_1245554cuda3std6ranges3__45__cpo6cbeginE
	.align		8
        /*0098*/ 	.dword	_ZN41_INTERNAL_ca6fbaa7_4_k_cu_ff0ba25c_1245554cuda3std6ranges3__45__cpo4cendE
	.align		8
        /*00a0*/ 	.dword	_ZN41_INTERNAL_ca6fbaa7_4_k_cu_ff0ba25c_1245554cuda3std6ranges3__45__cpo7advanceE
	.align		8
        /*00a8*/ 	.dword	_ZN41_INTERNAL_ca6fbaa7_4_k_cu_ff0ba25c_1245554cuda3std6ranges3__45__cpo9iter_swapE
	.align		8
        /*00b0*/ 	.dword	_ZN41_INTERNAL_ca6fbaa7_4_k_cu_ff0ba25c_1245554cuda3std6ranges3__45__cpo4nextE
	.align		8
        /*00b8*/ 	.dword	_ZN41_INTERNAL_ca6fbaa7_4_k_cu_ff0ba25c_1245554cuda3std6ranges3__45__cpo4prevE
	.align		8
        /*00c0*/ 	.dword	_ZN41_INTERNAL_ca6fbaa7_4_k_cu_ff0ba25c_1245554cuda3std6ranges3__45__cpo4dataE
	.align		8
        /*00c8*/ 	.dword	_ZN41_INTERNAL_ca6fbaa7_4_k_cu_ff0ba25c_1245554cuda3std6ranges3__45__cpo5cdataE
	.align		8
        /*00d0*/ 	.dword	_ZN41_INTERNAL_ca6fbaa7_4_k_cu_ff0ba25c_1245554cuda3std6ranges3__45__cpo4sizeE
	.align		8
        /*00d8*/ 	.dword	_ZN41_INTERNAL_ca6fbaa7_4_k_cu_ff0ba25c_1245554cuda3std6ranges3__45__cpo5ssizeE
	.align		8
        /*00e0*/ 	.dword	_ZN41_INTERNAL_ca6fbaa7_4_k_cu_ff0ba25c_1245554cuda3std6ranges3__45__cpo8distanceE
	.align		8
        /*00e8*/ 	.dword	_ZN41_INTERNAL_ca6fbaa7_4_k_cu_ff0ba25c_1245556thrust24THRUST_300001_SM_1000_NS8cuda_cub3parE
	.align		8
        /*00f0*/ 	.dword	_ZN41_INTERNAL_ca6fbaa7_4_k_cu_ff0ba25c_1245556thrust24THRUST_300001_SM_1000_NS8cuda_cub10par_nosyncE
	.align		8
        /*00f8*/ 	.dword	_ZN41_INTERNAL_ca6fbaa7_4_k_cu_ff0ba25c_1245556thrust24THRUST_300001_SM_1000_NS6system6detail10sequential3seqE
	.align		8
        /*0100*/ 	.dword	_ZN41_INTERNAL_ca6fbaa7_4_k_cu_ff0ba25c_1245556thrust24THRUST_300001_SM_1000_NS6system3cpp3parE
	.align		8
        /*0108*/ 	.dword	_ZN41_INTERNAL_ca6fbaa7_4_k_cu_ff0ba25c_1245556thrust24THRUST_300001_SM_1000_NS12placeholders2_1E
	.align		8
        /*0110*/ 	.dword	_ZN41_INTERNAL_ca6fbaa7_4_k_cu_ff0ba25c_1245556thrust24THRUST_300001_SM_1000_NS12placeholders2_2E
	.align		8
        /*0118*/ 	.dword	_ZN41_INTERNAL_ca6fbaa7_4_k_cu_ff0ba25c_1245556thrust24THRUST_300001_SM_1000_NS12placeholders2_3E
	.align		8
        /*0120*/ 	.dword	_ZN41_INTERNAL_ca6fbaa7_4_k_cu_ff0ba25c_1245556thrust24THRUST_300001_SM_1000_NS12placeholders2_4E
	.align		8
        /*0128*/ 	.dword	_ZN41_INTERNAL_ca6fbaa7_4_k_cu_ff0ba25c_1245556thrust24THRUST_300001_SM_1000_NS12placeholders2_5E
	.align		8
        /*0130*/ 	.dword	_ZN41_INTERNAL_ca6fbaa7_4_k_cu_ff0ba25c_1245556thrust24THRUST_300001_SM_1000_NS12placeholders2_6E
	.align		8
        /*0138*/ 	.dword	_ZN41_INTERNAL_ca6fbaa7_4_k_cu_ff0ba25c_1245556thrust24THRUST_300001_SM_1000_NS12placeholders2_7E
	.align		8
        /*0140*/ 	.dword	_ZN41_INTERNAL_ca6fbaa7_4_k_cu_ff0ba25c_1245556thrust24THRUST_300001_SM_1000_NS12placeholders2_8E
	.align		8
        /*0148*/ 	.dword	_ZN41_INTERNAL_ca6fbaa7_4_k_cu_ff0ba25c_1245556thrust24THRUST_300001_SM_1000_NS12placeholders2_9E
	.align		8
        /*0150*/ 	.dword	_ZN41_INTERNAL_ca6fbaa7_4_k_cu_ff0ba25c_1245556thrust24THRUST_300001_SM_1000_NS12placeholders3_10E
	.align		8
        /*0158*/ 	.dword	_ZN41_INTERNAL_ca6fbaa7_4_k_cu_ff0ba25c_1245556thrust24THRUST_300001_SM_1000_NS3seqE
	.align		8
        /*0160*/ 	.dword	_ZN41_INTERNAL_ca6fbaa7_4_k_cu_ff0ba25c_1245556thrust24THRUST_300001_SM_1000_NS6deviceE


//--------------------- .text._ZN3cub18CUB_300001_SM_10006detail11EmptyKernelIvEEvv --------------------------
	.section	.text._ZN3cub18CUB_300001_SM_10006detail11EmptyKernelIvEEvv,"ax",@progbits
	.align	128
        .global         _ZN3cub18CUB_300001_SM_10006detail11EmptyKernelIvEEvv
        .type           _ZN3cub18CUB_300001_SM_10006detail11EmptyKernelIvEEvv,@function
        .size           _ZN3cub18CUB_300001_SM_10006detail11EmptyKernelIvEEvv,(.L_x_1 - _ZN3cub18CUB_300001_SM_10006detail11EmptyKernelIvEEvv)
        .other          _ZN3cub18CUB_300001_SM_10006detail11EmptyKernelIvEEvv,@"STO_CUDA_ENTRY STV_DEFAULT"
_ZN3cub18CUB_300001_SM_10006detail11EmptyKernelIvEEvv:
.text._ZN3cub18CUB_300001_SM_10006detail11EmptyKernelIvEEvv:
[----:B------:R-:W-:Y:S01]  /*0000*/  LDC R1, c[0x0][0x37c] ;  /* 0x0000df00ff017b82 */ /* 0x000fe20000000800 */
[----:B------:R-:W-:Y:S05]  /*0010*/  EXIT ;  /* 0x000000000000794d */ /* 0x000fea0003800000 */
.L_x_0:
[----:B------:R-:W-:-:S00]  /*0020*/  BRA `(.L_x_0) ;  /* 0xfffffffc00fc7947 */ /* 0x000fc0000383ffff */
[----:B------:R-:W-:-:S00]  /*0030*/  NOP ;  /* 0x0000000000007918 */ /* 0x000fc00000000000 */
        /* <DEDUP_REMOVED lines=12> */
.L_x_1:


//--------------------- .nv.shared.reserved.0     --------------------------
	.section	.nv.shared.reserved.0,"aw",@nobits
	.weak		__nv_reservedSMEM_offset_0_alias
	.size		__nv_reservedSMEM_offset_0_alias, 0, 64
	.other		__nv_reservedSMEM_offset_0_alias,@"STO_CUDA_RESERVED_SHARED STV_DEFAULT"
__nv_reservedSMEM_offset_0_alias:
	.zero		0
	.zero		64


//--------------------- .nv.global                --------------------------
	.section	.nv.global,"aw",@nobits
.nv.global:
	.type		_ZN41_INTERNAL_ca6fbaa7_4_k_cu_ff0ba25c_1245556thrust24THRUST_300001_SM_1000_NS12placeholders2_8E,@object
	.size		_ZN41_INTERNAL_ca6fbaa7_4_k_cu_ff0ba25c_1245556thrust24THRUST_300001_SM_1000_NS12placeholders2_8E,(_ZN41_INTERNAL_ca6fbaa7_4_k_cu_ff0ba25c_1245554cuda3std3__443_GLOBAL__N__ca6fbaa7_4_k_cu_ff0ba25c_1245556ignoreE - _ZN41_INTERNAL_ca6fbaa7_4_k_cu_ff0ba25c_1245556thrust24THRUST_300001_SM_1000_NS12placeholders2_8E)
_ZN41_INTERNAL_ca6fbaa7_4_k_cu_ff0ba25c_1245556thrust24THRUST_300001_SM_1000_NS12placeholders2_8E:
	.zero		1
	.type		_ZN41_INTERNAL_ca6fbaa7_4_k_cu_ff0ba25c_1245554cuda3std3__443_GLOBAL__N__ca6fbaa7_4_k_cu_ff0ba25c_1245556ignoreE,@object
	.size		_ZN41_INTERNAL_ca6fbaa7_4_k_cu_ff0ba25c_1245554cuda3std3__443_GLOBAL__N__ca6fbaa7_4_k_cu_ff0ba25c_1245556ignoreE,(_ZN41_INTERNAL_ca6fbaa7_4_k_cu_ff0ba25c_1245554cuda3std6ranges3__45__cpo4dataE - _ZN41_INTERNAL_ca6fbaa7_4_k_cu_ff0ba25c_1245554cuda3std3__443_GLOBAL__N__ca6fbaa7_4_k_cu_ff0ba25c_1245556ignoreE)
_ZN41_INTERNAL_ca6fbaa7_4_k_cu_ff0ba25c_1245554cuda3std3__443_GLOBAL__N__ca6fbaa7_4_k_cu_ff0ba25c_1245556ignoreE:
	.zero		1
	.type		_ZN41_INTERNAL_ca6fbaa7_4_k_cu_ff0ba25c_1245554cuda3std6ranges3__45__cpo4dataE,@object
	.size		_ZN41_INTERNAL_ca6fbaa7_4_k_cu_ff0ba25c_1245554cuda3std6ranges3__45__cpo4dataE,(_ZN41_INTERNAL_ca6fbaa7_4_k_cu_ff0ba25c_1245556thrust24THRUST_300001_SM_1000_NS6system3cpp3parE - _ZN41_INTERNAL_ca6fbaa7_4_k_cu_ff0ba25c_1245554cuda3std6ranges3__45__cpo4dataE)
_ZN41_INTERNAL_ca6fbaa7_4_k_cu_ff0ba25c_1245554cuda3std6ranges3__45__cpo4dataE:
	.zero		1
	.type		_ZN41_INTERNAL_ca6fbaa7_4_k_cu_ff0ba25c_1245556thrust24THRUST_300001_SM_1000_NS6system3cpp3parE,@object
	.size		_ZN41_INTERNAL_ca6fbaa7_4_k_cu_ff0ba25c_1245556thrust24THRUST_300001_SM_1000_NS6system3cpp3parE,(_ZN41_INTERNAL_ca6fbaa7_4_k_cu_ff0ba25c_1245554cuda3std3__45__cpo5beginE - _ZN41_INTERNAL_ca6fbaa7_4_k_cu_ff0ba25c_1245556thrust24THRUST_300001_SM_1000_NS6system3cpp3parE)
_ZN41_INTERNAL_ca6fbaa7_4_k_cu_ff0ba25c_1245556thrust24THRUST_300001_SM_1000_NS6system3cpp3parE:
	.zero		1
	.type		_ZN41_INTERNAL_ca6fbaa7_4_k_cu_ff0ba25c_1245554cuda3std3__45__cpo5beginE,@object
	.size		_ZN41_INTERNAL_ca6fbaa7_4_k_cu_ff0ba25c_1245554cuda3std3__45__cpo5beginE,(_ZN41_INTERNAL_ca6fbaa7_4_k_cu_ff0ba25c_1245554cuda3std6ranges3__45__cpo5beginE - _ZN41_INTERNAL_ca6fbaa7_4_k_cu_ff0ba25c_1245554cuda3std3__45__cpo5beginE)
_ZN41_INTERNAL_ca6fbaa7_4_k_cu_ff0ba25c_1245554cuda3std3__45__cpo5beginE:
	.zero		1
	.type		_ZN41_INTERNAL_ca6fbaa7_4_k_cu_ff0ba25c_1245554cuda3std6ranges3__45__cpo5beginE,@object
	.size		_ZN41_INTERNAL_ca6fbaa7_4_k_cu_ff0ba25c_1245554cuda3std6ranges3__45__cpo5beginE,(_ZN41_INTERNAL_ca6fbaa7_4_k_cu_ff0ba25c_1245556thrust24THRUST_300001_SM_1000_NS6deviceE - _ZN41_INTERNAL_ca6fbaa7_4_k_cu_ff0ba25c_1245554cuda3std6ranges3__45__cpo5beginE)
_ZN41_INTERNAL_ca6fbaa7_4_k_cu_ff0ba25c_1245554cuda3std6ranges3__45__cpo5beginE:
	.zero		1
	.type		_ZN41_INTERNAL_ca6fbaa7_4_k_cu_ff0ba25c_1245556thrust24THRUST_300001_SM_1000_NS6deviceE,@object
	.size		_ZN41_INTERNAL_ca6fbaa7_4_k_cu_ff0ba25c_1245556thrust24THRUST_300001_SM_1000_NS6deviceE,(_ZN41_INTERNAL_ca6fbaa7_4_k_cu_ff0ba25c_1245554cuda3std3__47nulloptE - _ZN41_INTERNAL_ca6fbaa7_4_k_cu_ff0ba25c_1245556thrust24THRUST_300001_SM_1000_NS6deviceE)
_ZN41_INTERNAL_ca6fbaa7_4_k_cu_ff0ba25c_1245556thrust24THRUST_300001_SM_1000_NS6deviceE:
	.zero		1
	.type		_ZN41_INTERNAL_ca6fbaa7_4_k_cu_ff0ba25c_1245554cuda3std3__47nulloptE,@object
	.size		_ZN41_INTERNAL_ca6fbaa7_4_k_cu_ff0ba25c_1245554cuda3std3__47nulloptE,(_ZN41_INTERNAL_ca6fbaa7_4_k_cu_ff0ba25c_1245554cuda3std6ranges3__45__cpo8distanceE - _ZN41_INTERNAL_ca6fbaa7_4_k_cu_ff0ba25c_1245554cuda3std3__47nulloptE)
_ZN41_INTERNAL_ca6fbaa7_4_k_cu_ff0ba25c_1245554cuda3std3__47nulloptE:
	.zero		1
	.type		_ZN41_INTERNAL_ca6fbaa7_4_k_cu_ff0ba25c_1245554cuda3std6ranges3__45__cpo8distanceE,@object
	.size		_ZN41_INTERNAL_ca6fbaa7_4_k_cu_ff0ba25c_1245554cuda3std6ranges3__45__cpo8distanceE,(_ZN41_INTERNAL_ca6fbaa7_4_k_cu_ff0ba25c_1245556thrust24THRUST_300001_SM_1000_NS12placeholders2_4E - _ZN41_INTERNAL_ca6fbaa7_4_k_cu_ff0ba25c_1245554cuda3std6ranges3__45__cpo8distanceE)
_ZN41_INTERNAL_ca6fbaa7_4_k_cu_ff0ba25c_1245554cuda3std6ranges3__45__cpo8distanceE:
	.zero		1
	.type		_ZN41_INTERNAL_ca6fbaa7_4_k_cu_ff0ba25c_1245556thrust24THRUST_300001_SM_1000_NS12placeholders2_4E,@object
	.size		_ZN41_INTERNAL_ca6fbaa7_4_k_cu_ff0ba25c_1245556thrust24THRUST_300001_SM_1000_NS12placeholders2_4E,(_ZN41_INTERNAL_ca6fbaa7_4_k_cu_ff0ba25c_1245554cuda3std3__45__cpo6rbeginE - _ZN41_INTERNAL_ca6fbaa7_4_k_cu_ff0ba25c_1245556thrust24THRUST_300001_SM_1000_NS12placeholders2_4E)
_ZN41_INTERNAL_ca6fbaa7_4_k_cu_ff0ba25c_1245556thrust24THRUST_300001_SM_1000_NS12placeholders2_4E:
	.zero		1
	.type		_ZN41_INTERNAL_ca6fbaa7_4_k_cu_ff0ba25c_1245554cuda3std3__45__cpo6rbeginE,@object
	.size		_ZN41_INTERNAL_ca6fbaa7_4_k_cu_ff0ba25c_1245554cuda3std3__45__cpo6rbeginE,(_ZN41_INTERNAL_ca6fbaa7_4_k_cu_ff0ba25c_1245554cuda3std6ranges3__45__cpo7advanceE - _ZN41_INTERNAL_ca6fbaa7_4_k_cu_ff0ba25c_1245554cuda3std3__45__cpo6rbeginE)
_ZN41_INTERNAL_ca6fbaa7_4_k_cu_ff0ba25c_1245554cuda3std3__45__cpo6rbeginE:
	.zero		1
	.type		_ZN41_INTERNAL_ca6fbaa7_4_k_cu_ff0ba25c_1245554cuda3std6ranges3__45__cpo7advanceE,@object
	.size		_ZN41_INTERNAL_ca6fbaa7_4_k_cu_ff0ba25c_1245554cuda3std6ranges3__45__cpo7advanceE,(_ZN41_INTERNAL_ca6fbaa7_4_k_cu_ff0ba25c_1245556thrust24THRUST_300001_SM_1000_NS12placeholders3_10E - _ZN41_INTERNAL_ca6fbaa7_4_k_cu_ff0ba25c_1245554cuda3std6ranges3__45__cpo7advanceE)
_ZN41_INTERNAL_ca6fbaa7_4_k_cu_ff0ba25c_1245554cuda3std6ranges3__45__cpo7advanceE:
	.zero		1
	.type		_ZN41_INTERNAL_ca6fbaa7_4_k_cu_ff0ba25c_1245556thrust24THRUST_300001_SM_1000_NS12placeholders3_10E,@object
	.size		_ZN41_INTERNAL_ca6fbaa7_4_k_cu_ff0ba25c_1245556thrust24THRUST_300001_SM_1000_NS12placeholders3_10E,(_ZN41_INTERNAL_ca6fbaa7_4_k_cu_ff0ba25c_1245554cuda3std3__48in_placeE - _ZN41_INTERNAL_ca6fbaa7_4_k_cu_ff0ba25c_1245556thrust24THRUST_300001_SM_1000_NS12placeholders3_10E)
_ZN41_INTERNAL_ca6fbaa7_4_k_cu_ff0ba25c_1245556thrust24THRUST_300001_SM_1000_NS12placeholders3_10E:
	.zero		1
	.type		_ZN41_INTERNAL_ca6fbaa7_4_k_cu_ff0ba25c_1245554cuda3std3__48in_placeE,@object
	.size		_ZN41_INTERNAL_ca6fbaa7_4_k_cu_ff0ba25c_1245554cuda3std3__48in_placeE,(_ZN41_INTERNAL_ca6fbaa7_4_k_cu_ff0ba25c_1245554cuda3std6ranges3__45__cpo4sizeE - _ZN41_INTERNAL_ca6fbaa7_4_k_cu_ff0ba25c_1245554cuda3std3__48in_placeE)
_ZN41_INTERNAL_ca6fbaa7_4_k_cu_ff0ba25c_1245554cuda3std3__48in_placeE:
	.zero		1
	.type		_ZN41_INTERNAL_ca6fbaa7_4_k_cu_ff0ba25c_1245554cuda3std6ranges3__45__cpo4sizeE,@object
	.size		_ZN41_INTERNAL_ca6fbaa7_4_k_cu_ff0ba25c_1245554cuda3std6ranges3__45__cpo4sizeE,(_ZN41_INTERNAL_ca6fbaa7_4_k_cu_ff0ba25c_1245556thrust24THRUST_300001_SM_1000_NS12placeholders2_2E - _ZN41_INTERNAL_ca6fbaa7_4_k_cu_ff0ba25c_1245554cuda3std6ranges3__45__cpo4sizeE)
_ZN41_INTERNAL_ca6fbaa7_4_k_cu_ff0ba25c_1245554cuda3std6ranges3__45__cpo4sizeE:
	.zero		1
	.type		_ZN41_INTERNAL_ca6fbaa7_4_k_cu_ff0ba25c_1245556thrust24THRUST_300001_SM_1000_NS12placeholders2_2E,@object
	.size		_ZN41_INTERNAL_ca6fbaa7_4_k_cu_ff0ba25c_1245556thrust24THRUST_300001_SM_1000_NS12placeholders2_2E,(_ZN41_INTERNAL_ca6fbaa7_4_k_cu_ff0ba25c_1245554cuda3std3__45__cpo6cbeginE - _ZN41_INTERNAL_ca6fbaa7_4_k_cu_ff0ba25c_1245556thrust24THRUST_300001_SM_1000_NS12placeholders2_2E)
_ZN41_INTERNAL_ca6fbaa7_4_k_cu_ff0ba25c_1245556thrust24THRUST_300001_SM_1000_NS12placeholders2_2E:
	.zero		1
	.type		_ZN41_INTERNAL_ca6fbaa7_4_k_cu_ff0ba25c_1245554cuda3std3__45__cpo6cbeginE,@object
	.size		_ZN41_INTERNAL_ca6fbaa7_4_k_cu_ff0ba25c_1245554cuda3std3__45__cpo6cbeginE,(_ZN41_INTERNAL_ca6fbaa7_4_k_cu_ff0ba25c_1245554cuda3std6ranges3__45__cpo6cbeginE - _ZN41_INTERNAL_ca6fbaa7_4_k_cu_ff0ba25c_1245554cuda3std3__45__cpo6cbeginE)
_ZN41_INTERNAL_ca6fbaa7_4_k_cu_ff0ba25c_1245554cuda3std3__45__cpo6cbeginE:
	.zero		1
	.type		_ZN41_INTERNAL_ca6fbaa7_4_k_cu_ff0ba25c_1245554cuda3std6ranges3__45__cpo6cbeginE,@object
	.size		_ZN41_INTERNAL_ca6fbaa7_4_k_cu_ff0ba25c_1245554cuda3std6ranges3__45__cpo6cbeginE,(_ZN41_INTERNAL_ca6fbaa7_4_k_cu_ff0ba25c_1245556thrust24THRUST_300001_SM_1000_NS12placeholders2_6E - _ZN41_INTERNAL_ca6fbaa7_4_k_cu_ff0ba25c_1245554cuda3std6ranges3__45__cpo6cbeginE)
_ZN41_INTERNAL_ca6fbaa7_4_k_cu_ff0ba25c_1245554cuda3std6ranges3__45__cpo6cbeginE:
	.zero		1
	.type		_ZN41_INTERNAL_ca6fbaa7_4_k_cu_ff0ba25c_1245556thrust24THRUST_300001_SM_1000_NS12placeholders2_6E,@object
	.size		_ZN41_INTERNAL_ca6fbaa7_4_k_cu_ff0ba25c_1245556thrust24THRUST_300001_SM_1000_NS12placeholders2_6E,(_ZN41_INTERNAL_ca6fbaa7_4_k_cu_ff0ba25c_1245554cuda3std3__45__cpo7crbeginE - _ZN41_INTERNAL_ca6fbaa7_4_k_cu_ff0ba25c_1245556thrust24THRUST_300001_SM_1000_NS12placeholders2_6E)
_ZN41_INTERNAL_ca6fbaa7_4_k_cu_ff0ba25c_1245556thrust24THRUST_300001_SM_1000_NS12placeholders2_6E:
	.zero		1
	.type		_ZN41_INTERNAL_ca6fbaa7_4_k_cu_ff0ba25c_1245554cuda3std3__45__cpo7crbeginE,@object
	.size		_ZN41_INTERNAL_ca6fbaa7_4_k_cu_ff0ba25c_1245554cuda3std3__45__cpo7crbeginE,(_ZN41_INTERNAL_ca6fbaa7_4_k_cu_ff0ba25c_1245554cuda3std6ranges3__45__cpo4nextE - _ZN41_INTERNAL_ca6fbaa7_4_k_cu_ff0ba25c_1245554cuda3std3__45__cpo7crbeginE)
_ZN41_INTERNAL_ca6fbaa7_4_k_cu_ff0ba25c_1245554cuda3std3__45__cpo7crbeginE:
	.zero		1
	.type		_ZN41_INTERNAL_ca6fbaa7_4_k_cu_ff0ba25c_1245554cuda3std6ranges3__45__cpo4nextE,@object
	.size		_ZN41_INTERNAL_ca6fbaa7_4_k_cu_ff0ba25c_1245554cuda3std6ranges3__45__cpo4nextE,(_ZN41_INTERNAL_ca6fbaa7_4_k_cu_ff0ba25c_1245554cuda3std6ranges3__45__cpo4swapE - _ZN41_INTERNAL_ca6fbaa7_4_k_cu_ff0ba25c_1245554cuda3std6ranges3__45__cpo4nextE)
_ZN41_INTERNAL_ca6fbaa7_4_k_cu_ff0ba25c_1245554cuda3std6ranges3__45__cpo4nextE:
	.zero		1
	.type		_ZN41_INTERNAL_ca6fbaa7_4_k_cu_ff0ba25c_1245554cuda3std6ranges3__45__cpo4swapE,@object
	.size		_ZN41_INTERNAL_ca6fbaa7_4_k_cu_ff0ba25c_1245554cuda3std6ranges3__45__cpo4swapE,(_ZN41_INTERNAL_ca6fbaa7_4_k_cu_ff0ba25c_1245556thrust24THRUST_300001_SM_1000_NS8cuda_cub10par_nosyncE - _ZN41_INTERNAL_ca6fbaa7_4_k_cu_ff0ba25c_1245554cuda3std6ranges3__45__cpo4swapE)
_ZN41_INTERNAL_ca6fbaa7_4_k_cu_ff0ba25c_1245554cuda3std6ranges3__45__cpo4swapE:
	.zero		1
	.type		_ZN41_INTERNAL_ca6fbaa7_4_k_cu_ff0ba25c_1245556thrust24THRUST_300001_SM_1000_NS8cuda_cub10par_nosyncE,@object
	.size		_ZN41_INTERNAL_ca6fbaa7_4_k_cu_ff0ba25c_1245556thrust24THRUST_300001_SM_1000_NS8cuda_cub10par_nosyncE,(_ZN41_INTERNAL_ca6fbaa7_4_k_cu_ff0ba25c_1245556thrust24THRUST_300001_SM_1000_NS3seqE - _ZN41_INTERNAL_ca6fbaa7_4_k_cu_ff0ba25c_1245556thrust24THRUST_300001_SM_1000_NS8cuda_cub10par_nosyncE)
_ZN41_INTERNAL_ca6fbaa7_4_k_cu_ff0ba25c_1245556thrust24THRUST_300001_SM_1000_NS8cuda_cub10par_nosyncE:
	.zero		1
	.type		_ZN41_INTERNAL_ca6fbaa7_4_k_cu_ff0ba25c_1245556thrust24THRUST_300001_SM_1000_NS3seqE,@object
	.size		_ZN41_INTERNAL_ca6fbaa7_4_k_cu_ff0ba25c_1245556thrust24THRUST_300001_SM_1000_NS3seqE,(_ZN41_INTERNAL_ca6fbaa7_4_k_cu_ff0ba25c_1245554cuda3std3__420unreachable_sentinelE - _ZN41_INTERNAL_ca6fbaa7_4_k_cu_ff0ba25c_1245556thrust24THRUST_300001_SM_1000_NS3seqE)
_ZN41_INTERNAL_ca6fbaa7_4_k_cu_ff0ba25c_1245556thrust24THRUST_300001_SM_1000_NS3seqE:
	.zero		1
	.type		_ZN41_INTERNAL_ca6fbaa7_4_k_cu_ff0ba25c_1245554cuda3std3__420unreachable_sentinelE,@object
	.size		_ZN41_INTERNAL_ca6fbaa7_4_k_cu_ff0ba25c_1245554cuda3std3__420unreachable_sentinelE,(_ZN41_INTERNAL_ca6fbaa7_4_k_cu_ff0ba25c_1245554cuda3std6ranges3__45__cpo5ssizeE - _ZN41_INTERNAL_ca6fbaa7_4_k_cu_ff0ba25c_1245554cuda3std3__420unreachable_sentinelE)
_ZN41_INTERNAL_ca6fbaa7_4_k_cu_ff0ba25c_1245554cuda3std3__420unreachable_sentinelE:
	.zero		1
	.type		_ZN41_INTERNAL_ca6fbaa7_4_k_cu_ff0ba25c_1245554cuda3std6ranges3__45__cpo5ssizeE,@object
	.size		_ZN41_INTERNAL_ca6fbaa7_4_k_cu_ff0ba25c_1245554cuda3std6ranges3__45__cpo5ssizeE,(_ZN41_INTERNAL_ca6fbaa7_4_k_cu_ff0ba25c_1245556thrust24THRUST_300001_SM_1000_NS12placeholders2_3E - _ZN41_INTERNAL_ca6fbaa7_4_k_cu_ff0ba25c_1245554cuda3std6ranges3__45__cpo5ssizeE)
_ZN41_INTERNAL_ca6fbaa7_4_k_cu_ff0ba25c_1245554cuda3std6ranges3__45__cpo5ssizeE:
	.zero		1
	.type		_ZN41_INTERNAL_ca6fbaa7_4_k_cu_ff0ba25c_1245556thrust24THRUST_300001_SM_1000_NS12placeholders2_3E,@object
	.size		_ZN41_INTERNAL_ca6fbaa7_4_k_cu_ff0ba25c_1245556thrust24THRUST_300001_SM_1000_NS12placeholders2_3E,(_ZN41_INTERNAL_ca6fbaa7_4_k_cu_ff0ba25c_1245554cuda3std3__45__cpo4cendE - _ZN41_INTERNAL_ca6fbaa7_4_k_cu_ff0ba25c_1245556thrust24THRUST_300001_SM_1000_NS12placeholders2_3E)
_ZN41_INTERNAL_ca6fbaa7_4_k_cu_ff0ba25c_1245556thrust24THRUST_300001_SM_1000_NS12placeholders2_3E:
	.zero		1
	.type		_ZN41_INTERNAL_ca6fbaa7_4_k_cu_ff0ba25c_1245554cuda3std3__45__cpo4cendE,@object
	.size		_ZN41_INTERNAL_ca6fbaa7_4_k_cu_ff0ba25c_1245554cuda3std3__45__cpo4cendE,(_ZN41_INTERNAL_ca6fbaa7_4_k_cu_ff0ba25c_1245554cuda3std6ranges3__45__cpo4cendE - _ZN41_INTERNAL_ca6fbaa7_4_k_cu_ff0ba25c_1245554cuda3std3__45__cpo4cendE)
_ZN41_INTERNAL_ca6fbaa7_4_k_cu_ff0ba25c_1245554cuda3std3__45__cpo4cendE:
	.zero		1
	.type		_ZN41_INTERNAL_ca6fbaa7_4_k_cu_ff0ba25c_1245554cuda3std6ranges3__45__cpo4cendE,@object
	.size		_ZN41_INTERNAL_ca6fbaa7_4_k_cu_ff0ba25c_1245554cuda3std6ranges3__45__cpo4cendE,(_ZN41_INTERNAL_ca6fbaa7_4_k_cu_ff0ba25c_1245556thrust24THRUST_300001_SM_1000_NS12placeholders2_7E - _ZN41_INTERNAL_ca6fbaa7_4_k_cu_ff0ba25c_1245554cuda3std6ranges3__45__cpo4cendE)
_ZN41_INTERNAL_ca6fbaa7_4_k_cu_ff0ba25c_1245554cuda3std6ranges3__45__cpo4cendE:
	.zero		1
	.type		_ZN41_INTERNAL_ca6fbaa7_4_k_cu_ff0ba25c_1245556thrust24THRUST_300001_SM_1000_NS12placeholders2_7E,@object
	.size		_ZN41_INTERNAL_ca6fbaa7_4_k_cu_ff0ba25c_1245556thrust24THRUST_300001_SM_1000_NS12placeholders2_7E,(_ZN41_INTERNAL_ca6fbaa7_4_k_cu_ff0ba25c_1245554cuda3std3__45__cpo5crendE - _ZN41_INTERNAL_ca6fbaa7_4_k_cu_ff0ba25c_1245556thrust24THRUST_300001_SM_1000_NS12placeholders2_7E)
_ZN41_INTERNAL_ca6fbaa7_4_k_cu_ff0ba25c_1245556thrust24THRUST_300001_SM_1000_NS12placeholders2_7E:
	.zero		1
	.type		_ZN41_INTERNAL_ca6fbaa7_4_k_cu_ff0ba25c_1245554cuda3std3__45__cpo5crendE,@object
	.size		_ZN41_INTERNAL_ca6fbaa7_4_k_cu_ff0ba25c_1245554cuda3std3__45__cpo5crendE,(_ZN41_INTERNAL_ca6fbaa7_4_k_cu_ff0ba25c_1245554cuda3std6ranges3__45__cpo4prevE - _ZN41_INTERNAL_ca6fbaa7_4_k_cu_ff0ba25c_1245554cuda3std3__45__cpo5crendE)
_ZN41_INTERNAL_ca6fbaa7_4_k_cu_ff0ba25c_1245554cuda3std3__45__cpo5crendE:
	.zero		1
	.type		_ZN41_INTERNAL_ca6fbaa7_4_k_cu_ff0ba25c_1245554cuda3std6ranges3__45__cpo4prevE,@object
	.size		_ZN41_INTERNAL_ca6fbaa7_4_k_cu_ff0ba25c_1245554cuda3std6ranges3__45__cpo4prevE,(_ZN41_INTERNAL_ca6fbaa7_4_k_cu_ff0ba25c_1245554cuda3std6ranges3__45__cpo9iter_moveE - _ZN41_INTERNAL_ca6fbaa7_4_k_cu_ff0ba25c_1245554cuda3std6ranges3__45__cpo4prevE)
_ZN41_INTERNAL_ca6fbaa7_4_k_cu_ff0ba25c_1245554cuda3std6ranges3__45__cpo4prevE:
	.zero		1
	.type		_ZN41_INTERNAL_ca6fbaa7_4_k_cu_ff0ba25c_1245554cuda3std6ranges3__45__cpo9iter_moveE,@object
	.size		_ZN41_INTERNAL_ca6fbaa7_4_k_cu_ff0ba25c_1245554cuda3std6ranges3__45__cpo9iter_moveE,(_ZN41_INTERNAL_ca6fbaa7_4_k_cu_ff0ba25c_1245556thrust24THRUST_300001_SM_1000_NS6system6detail10sequential3seqE - _ZN41_INTERNAL_ca6fbaa7_4_k_cu_ff0ba25c_1245554cuda3std6ranges3__45__cpo9iter_moveE)
_ZN41_INTERNAL_ca6fbaa7_4_k_cu_ff0ba25c_1245554cuda3std6ranges3__45__cpo9iter_moveE:
	.zero		1
	.type		_ZN41_INTERNAL_ca6fbaa7_4_k_cu_ff0ba25c_1245556thrust24THRUST_300001_SM_1000_NS6system6detail10sequential3seqE,@object
	.size		_ZN41_INTERNAL_ca6fbaa7_4_k_cu_ff0ba25c_1245556thrust24THRUST_300001_SM_1000_NS6system6detail10sequential3seqE,(_ZN41_INTERNAL_ca6fbaa7_4_k_cu_ff0ba25c_1245556thrust24THRUST_300001_SM_1000_NS12placeholders2_9E - _ZN41_INTERNAL_ca6fbaa7_4_k_cu_ff0ba25c_1245556thrust24THRUST_300001_SM_1000_NS6system6detail10sequential3seqE)
_ZN41_INTERNAL_ca6fbaa7_4_k_cu_ff0ba25c_1245556thrust24THRUST_300001_SM_1000_NS6system6detail10sequential3seqE:
	.zero		1
	.type		_ZN41_INTERNAL_ca6fbaa7_4_k_cu_ff0ba25c_1245556thrust24THRUST_300001_SM_1000_NS12placeholders2_9E,@object
	.size		_ZN41_INTERNAL_ca6fbaa7_4_k_cu_ff0ba25c_1245556thrust24THRUST_300001_SM_1000_NS12placeholders2_9E,(_ZN41_INTERNAL_ca6fbaa7_4_k_cu_ff0ba25c_1245554cuda3std3__419piecewise_constructE - _ZN41_INTERNAL_ca6fbaa7_4_k_cu_ff0ba25c_1245556thrust24THRUST_300001_SM_1000_NS12placeholders2_9E)
_ZN41_INTERNAL_ca6fbaa7_4_k_cu_ff0ba25c_1245556thrust24THRUST_300001_SM_1000_NS12placeholders2_9E:
	.zero		1
	.type		_ZN41_INTERNAL_ca6fbaa7_4_k_cu_ff0ba25c_1245554cuda3std3__419piecewise_constructE,@object
	.size		_ZN41_INTERNAL_ca6fbaa7_4_k_cu_ff0ba25c_1245554cuda3std3__419piecewise_constructE,(_ZN41_INTERNAL_ca6fbaa7_4_k_cu_ff0ba25c_1245554cuda3std6ranges3__45__cpo5cdataE - _ZN41_INTERNAL_ca6fbaa7_4_k_cu_ff0ba25c_1245554cuda3std3__419piecewise_constructE)
_ZN41_INTERNAL_ca6fbaa7_4_k_cu_ff0ba25c_1245554cuda3std3__419piecewise_constructE:
	.zero		1
	.type		_ZN41_INTERNAL_ca6fbaa7_4_k_cu_ff0ba25c_1245554cuda3std6ranges3__45__cpo5cdataE,@object
	.size		_ZN41_INTERNAL_ca6fbaa7_4_k_cu_ff0ba25c_1245554cuda3std6ranges3__45__cpo5cdataE,(_ZN41_INTERNAL_ca6fbaa7_4_k_cu_ff0ba25c_1245556thrust24THRUST_300001_SM_1000_NS12placeholders2_1E - _ZN41_INTERNAL_ca6fbaa7_4_k_cu_ff0ba25c_1245554cuda3std6ranges3__45__cpo5cdataE)
_ZN41_INTERNAL_ca6fbaa7_4_k_cu_ff0ba25c_1245554cuda3std6ranges3__45__cpo5cdataE:
	.zero		1
	.type		_ZN41_INTERNAL_ca6fbaa7_4_k_cu_ff0ba25c_1245556thrust24THRUST_300001_SM_1000_NS12placeholders2_1E,@object
	.size		_ZN41_INTERNAL_ca6fbaa7_4_k_cu_ff0ba25c_1245556thrust24THRUST_300001_SM_1000_NS12placeholders2_1E,(_ZN41_INTERNAL_ca6fbaa7_4_k_cu_ff0ba25c_1245554cuda3std3__45__cpo3endE - _ZN41_INTERNAL_ca6fbaa7_4_k_cu_ff0ba25c_1245556thrust24THRUST_300001_SM_1000_NS12placeholders2_1E)
_ZN41_INTERNAL_ca6fbaa7_4_k_cu_ff0ba25c_1245556thrust24THRUST_300001_SM_1000_NS12placeholders2_1E:
	.zero		1
	.type		_ZN41_INTERNAL_ca6fbaa7_4_k_cu_ff0ba25c_1245554cuda3std3__45__cpo3endE,@object
	.size		_ZN41_INTERNAL_ca6fbaa7_4_k_cu_ff0ba25c_1245554cuda3std3__45__cpo3endE,(_ZN41_INTERNAL_ca6fbaa7_4_k_cu_ff0ba25c_1245554cuda3std6ranges3__45__cpo3endE - _ZN41_INTERNAL_ca6fbaa7_4_k_cu_ff0ba25c_1245554cuda3std3__45__cpo3endE)
_ZN41_INTERNAL_ca6fbaa7_4_k_cu_ff0ba25c_1245554cuda3std3__45__cpo3endE:
	.zero		1
	.type		_ZN41_INTERNAL_ca6fbaa7_4_k_cu_ff0ba25c_1245554cuda3std6ranges3__45__cpo3endE,@object
	.size		_ZN41_INTERNAL_ca6fbaa7_4_k_cu_ff0ba25c_1245554cuda3std6ranges3__45__cpo3endE,(_ZN41_INTERNAL_ca6fbaa7_4_k_cu_ff0ba25c_1245556thrust24THRUST_300001_SM_1000_NS12placeholders2_5E - _ZN41_INTERNAL_ca6fbaa7_4_k_cu_ff0ba25c_1245554cuda3std6ranges3__45__cpo3endE)
_ZN41_INTERNAL_ca6fbaa7_4_k_cu_ff0ba25c_1245554cuda3std6ranges3__45__cpo3endE:
	.zero		1
	.type		_ZN41_INTERNAL_ca6fbaa7_4_k_cu_ff0ba25c_1245556thrust24THRUST_300001_SM_1000_NS12placeholders2_5E,@object
	.size		_ZN41_INTERNAL_ca6fbaa7_4_k_cu_ff0ba25c_1245556thrust24THRUST_300001_SM_1000_NS12placeholders2_5E,(_ZN41_INTERNAL_ca6fbaa7_4_k_cu_ff0ba25c_1245554cuda3std3__45__cpo4rendE - _ZN41_INTERNAL_ca6fbaa7_4_k_cu_ff0ba25c_1245556thrust24THRUST_300001_SM_1000_NS12placeholders2_5E)
_ZN41_INTERNAL_ca6fbaa7_4_k_cu_ff0ba25c_1245556thrust24THRUST_300001_SM_1000_NS12placeholders2_5E:
	.zero		1
	.type		_ZN41_INTERNAL_ca6fbaa7_4_k_cu_ff0ba25c_1245554cuda3std3__45__cpo4rendE,@object
	.size		_ZN41_INTERNAL_ca6fbaa7_4_k_cu_ff0ba25c_1245554cuda3std3__45__cpo4rendE,(_ZN41_INTERNAL_ca6fbaa7_4_k_cu_ff0ba25c_1245554cuda3std6ranges3__45__cpo9iter_swapE - _ZN41_INTERNAL_ca6fbaa7_4_k_cu_ff0ba25c_1245554cuda3std3__45__cpo4rendE)
_ZN41_INTERNAL_ca6fbaa7_4_k_cu_ff0ba25c_1245554cuda3std3__45__cpo4rendE:
	.zero		1
	.type		_ZN41_INTERNAL_ca6fbaa7_4_k_cu_ff0ba25c_1245554cuda3std6ranges3__45__cpo9iter_swapE,@object
	.size		_ZN41_INTERNAL_ca6fbaa7_4_k_cu_ff0ba25c_1245554cuda3std6ranges3__45__cpo9iter_swapE,(_ZN41_INTERNAL_ca6fbaa7_4_k_cu_ff0ba25c_1245554cuda3std3__48unexpectE - _ZN41_INTERNAL_ca6fbaa7_4_k_cu_ff0ba25c_1245554cuda3std6ranges3__45__cpo9iter_swapE)
_ZN41_INTERNAL_ca6fbaa7_4_k_cu_ff0ba25c_1245554cuda3std6ranges3__45__cpo9iter_swapE:
	.zero		1
	.type		_ZN41_INTERNAL_ca6fbaa7_4_k_cu_ff0ba25c_1245554cuda3std3__48unexpectE,@object
	.size		_ZN41_INTERNAL_ca6fbaa7_4_k_cu_ff0ba25c_1245554cuda3std3__48unexpectE,(_ZN41_INTERNAL_ca6fbaa7_4_k_cu_ff0ba25c_1245556thrust24THRUST_300001_SM_1000_NS8cuda_cub3parE - _ZN41_INTERNAL_ca6fbaa7_4_k_cu_ff0ba25c_1245554cuda3std3__48unexpectE)
_ZN41_INTERNAL_ca6fbaa7_4_k_cu_ff0ba25c_1245554cuda3std3__48unexpectE:
	.zero		1
	.type		_ZN41_INTERNAL_ca6fbaa7_4_k_cu_ff0ba25c_1245556thrust24THRUST_300001_SM_1000_NS8cuda_cub3parE,@object
	.size		_ZN41_INTERNAL_ca6fbaa7_4_k_cu_ff0ba25c_1245556thrust24THRUST_300001_SM_1000_NS8cuda_cub3parE,(.L_29 - _ZN41_INTERNAL_ca6fbaa7_4_k_cu_ff0ba25c_1245556thrust24THRUST_300001_SM_1000_NS8cuda_cub3parE)
_ZN41_INTERNAL_ca6fbaa7_4_k_cu_ff0ba25c_1245556thrust24THRUST_300001_SM_1000_NS8cuda_cub3parE:
	.zero		1
.L_29:


//--------------------- .nv.constant0._ZN3cub18CUB_300001_SM_10006detail11EmptyKernelIvEEvv --------------------------
	.section	.nv.constant0._ZN3cub18CUB_300001_SM_10006detail11EmptyKernelIvEEvv,"a",@progbits
	.sectionflags	@""
	.align	4
.nv.constant0._ZN3cub18CUB_300001_SM_10006detail11EmptyKernelIvEEvv:
	.zero		896


//--------------------- SYMBOLS --------------------------

	.type		.nv.reservedSmem.offset0,@object
	.size		.nv.reservedSmem.offset0,0x4
